	.headerflags	@"EF_CUDA_TEXMODE_UNIFIED EF_CUDA_64BIT_ADDRESS EF_CUDA_ACCELERATORS EF_CUDA_SM90 EF_CUDA_VIRTUAL_SM(EF_CUDA_SM90)"
	.elftype	@"ET_EXEC"


//--------------------- .nv.info                  --------------------------
	.section	.nv.info,"",@"SHT_CUDA_INFO"
	.align	4


	//----- nvinfo : EIATTR_REGCOUNT
	.align		4
        /*0000*/ 	.byte	0x04, 0x2f
        /*0002*/ 	.short	(.L_1 - .L_0)
	.align		4
.L_0:
        /*0004*/ 	.word	index@(triton_poi_fused_max_pool2d_with_indices_35)
        /*0008*/ 	.word	0x00000054


	//----- nvinfo : EIATTR_MIN_STACK_SIZE
	.align		4
.L_1:
        /*000c*/ 	.byte	0x04, 0x12
        /*000e*/ 	.short	(.L_3 - .L_2)
	.align		4
.L_2:
        /*0010*/ 	.word	index@(triton_poi_fused_max_pool2d_with_indices_35)
        /*0014*/ 	.word	0x00000000


	//----- nvinfo : EIATTR_FRAME_SIZE
	.align		4
.L_3:
        /*0018*/ 	.byte	0x04, 0x11
        /*001a*/ 	.short	(.L_5 - .L_4)
	.align		4
.L_4:
        /*001c*/ 	.word	index@(triton_poi_fused_max_pool2d_with_indices_35)
        /*0020*/ 	.word	0x00000000


	//----- nvinfo : EIATTR_MIN_STACK_SIZE
	.align		4
.L_5:
        /*0024*/ 	.byte	0x04, 0x12
        /*0026*/ 	.short	(.L_7 - .L_6)
	.align		4
.L_6:
        /*0028*/ 	.word	index@(triton_poi_fused_max_pool2d_with_indices_35)
        /*002c*/ 	.word	0x00000000
.L_7:


//--------------------- .nv.info.triton_poi_fused_max_pool2d_with_indices_35 --------------------------
	.section	.nv.info.triton_poi_fused_max_pool2d_with_indices_35,"",@"SHT_CUDA_INFO"
	.sectionflags	@""
	.align	4


	//----- nvinfo : EIATTR_CUDA_API_VERSION
	.align		4
        /*0000*/ 	.byte	0x04, 0x37
        /*0002*/ 	.short	(.L_9 - .L_8)
.L_8:
        /*0004*/ 	.word	0x0000007c


	//----- nvinfo : EIATTR_KPARAM_INFO
	.align		4
.L_9:
        /*0008*/ 	.byte	0x04, 0x17
        /*000a*/ 	.short	(.L_11 - .L_10)
.L_10:
        /*000c*/ 	.word	0x00000000
        /*0010*/ 	.short	0x0004
        /*0012*/ 	.short	0x001c
        /*0014*/ 	.byte	0x00, 0xf0, 0x11, 0x00


	//----- nvinfo : EIATTR_KPARAM_INFO
	.align		4
.L_11:
        /*0018*/ 	.byte	0x04, 0x17
        /*001a*/ 	.short	(.L_13 - .L_12)
.L_12:
        /*001c*/ 	.word	0x00000000
        /*0020*/ 	.short	0x0003
        /*0022*/ 	.short	0x0018
        /*0024*/ 	.byte	0x00, 0xf0, 0x11, 0x00


	//----- nvinfo : EIATTR_KPARAM_INFO
	.align		4
.L_13:
        /*0028*/ 	.byte	0x04, 0x17
        /*002a*/ 	.short	(.L_15 - .L_14)
.L_14:
        /*002c*/ 	.word	0x00000000
        /*0030*/ 	.short	0x0002
        /*0032*/ 	.short	0x0010
        /*0034*/ 	.byte	0x00, 0xf4, 0x21, 0x00


	//----- nvinfo : EIATTR_KPARAM_INFO
	.align		4
.L_15:
        /*0038*/ 	.byte	0x04, 0x17
        /*003a*/ 	.short	(.L_17 - .L_16)
.L_16:
        /*003c*/ 	.word	0x00000000
        /*0040*/ 	.short	0x0001
        /*0042*/ 	.short	0x0008
        /*0044*/ 	.byte	0x00, 0xf4, 0x21, 0x00


	//----- nvinfo : EIATTR_KPARAM_INFO
	.align		4
.L_17:
        /*0048*/ 	.byte	0x04, 0x17
        /*004a*/ 	.short	(.L_19 - .L_18)
.L_18:
        /*004c*/ 	.word	0x00000000
        /*0050*/ 	.short	0x0000
        /*0052*/ 	.short	0x0000
        /*0054*/ 	.byte	0x00, 0xf4, 0x21, 0x00


	//----- nvinfo : EIATTR_SPARSE_MMA_MASK
	.align		4
.L_19:
        /*0058*/ 	.byte	0x03, 0x50
        /*005a*/ 	.short	0x0000


	//----- nvinfo : EIATTR_MAXREG_COUNT
	.align		4
        /*005c*/ 	.byte	0x03, 0x1b
        /*005e*/ 	.short	0x00ff


	//----- nvinfo : EIATTR_EXIT_INSTR_OFFSETS
	.align		4
        /*0060*/ 	.byte	0x04, 0x1c
        /*0062*/ 	.short	(.L_21 - .L_20)


	//   ....[0]....
.L_20:
        /*0064*/ 	.word	0x00002a60


	//   ....[1]....
        /*0068*/ 	.word	0x00002a80


	//----- nvinfo : EIATTR_REQNTID
	.align		4
.L_21:
        /*006c*/ 	.byte	0x04, 0x10
        /*006e*/ 	.short	(.L_23 - .L_22)
.L_22:
        /*0070*/ 	.word	0x00000080
        /*0074*/ 	.word	0x00000001
        /*0078*/ 	.word	0x00000001


	//----- nvinfo : EIATTR_CBANK_PARAM_SIZE
	.align		4
.L_23:
        /*007c*/ 	.byte	0x03, 0x19
        /*007e*/ 	.short	0x0020


	//----- nvinfo : EIATTR_PARAM_CBANK
	.align		4
        /*0080*/ 	.byte	0x04, 0x0a
        /*0082*/ 	.short	(.L_25 - .L_24)
	.align		4
.L_24:
        /*0084*/ 	.word	index@(.nv.constant0.triton_poi_fused_max_pool2d_with_indices_35)
        /*0088*/ 	.short	0x0210
        /*008a*/ 	.short	0x0020


	//----- nvinfo : EIATTR_SW_WAR
	.align		4
.L_25:
        /*008c*/ 	.byte	0x04, 0x36
        /*008e*/ 	.short	(.L_27 - .L_26)
.L_26:
        /*0090*/ 	.word	0x00000008
.L_27:


//--------------------- .nv.callgraph             --------------------------
	.section	.nv.callgraph,"",@"SHT_CUDA_CALLGRAPH"
	.align	4
	.sectionentsize	8
	.align		4
        /*0000*/ 	.word	0x00000000
	.align		4
        /*0004*/ 	.word	0xffffffff
	.align		4
        /*0008*/ 	.word	0x00000000
	.align		4
        /*000c*/ 	.word	0xfffffffe
	.align		4
        /*0010*/ 	.word	0x00000000
	.align		4
        /*0014*/ 	.word	0xfffffffd
	.align		4
        /*0018*/ 	.word	0x00000000
	.align		4
        /*001c*/ 	.word	0xfffffffc


//--------------------- .text.triton_poi_fused_max_pool2d_with_indices_35 --------------------------
	.section	.text.triton_poi_fused_max_pool2d_with_indices_35,"ax",@progbits
	.sectionflags	@"SHF_BARRIERS=1"
	.align	128
        .global         triton_poi_fused_max_pool2d_with_indices_35
        .type           triton_poi_fused_max_pool2d_with_indices_35,@function
        .size           triton_poi_fused_max_pool2d_with_indices_35,(.L_x_1 - triton_poi_fused_max_pool2d_with_indices_35)
        .other          triton_poi_fused_max_pool2d_with_indices_35,@"STO_CUDA_ENTRY STV_DEFAULT"
triton_poi_fused_max_pool2d_with_indices_35:
.text.triton_poi_fused_max_pool2d_with_indices_35:
[----:B------:R-:W0:Y:S01]  /*0000*/  LDC R1, c[0x0][0x28] ;  /* 0x00000a00ff017b82 */ /* 0x000e220000000800 */
[----:B------:R-:W1:Y:S07]  /*0010*/  S2R R7, SR_TID.X ;  /* 0x0000000000077919 */ /* 0x000e6e0000002100 */
[----:B------:R-:W2:Y:S01]  /*0020*/  S2UR UR4, SR_CTAID.Y ;  /* 0x00000000000479c3 */ /* 0x000ea20000002600 */
[----:B------:R-:W-:Y:S02]  /*0030*/  CS2R R40, SRZ ;  /* 0x0000000000287805 */ /* 0x000fe4000001ff00 */
[----:B------:R-:W-:-:S02]  /*0040*/  CS2R R42, SRZ ;  /* 0x00000000002a7805 */ /* 0x000fc4000001ff00 */
[----:B------:R-:W-:Y:S02]  /*0050*/  CS2R R20, SRZ ;  /* 0x0000000000147805 */ /* 0x000fe4000001ff00 */
[----:B------:R-:W-:Y:S01]  /*0060*/  CS2R R22, SRZ ;  /* 0x0000000000167805 */ /* 0x000fe2000001ff00 */
[----:B------:R-:W-:Y:S01]  /*0070*/  ULDC.64 UR10, c[0x0][0x208] ;  /* 0x00008200000a7ab9 */ /* 0x000fe20000000a00 */
[----:B------:R-:W3:Y:S08]  /*0080*/  S2UR UR8, SR_CTAID.X ;  /* 0x00000000000879c3 */ /* 0x000ef00000002500 */
[----:B------:R-:W4:Y:S01]  /*0090*/  LDC.64 R32, c[0x0][0x210] ;  /* 0x00008400ff207b82 */ /* 0x000f220000000a00 */
[----:B--2---:R-:W-:Y:S01]  /*00a0*/  USHF.L.U32 UR5, UR4, 0x1, URZ ;  /* 0x0000000104057899 */ /* 0x004fe2000800063f */
[----:B-1----:R-:W-:Y:S01]  /*00b0*/  SHF.R.U32.HI R18, RZ, 0x6, R7 ;  /* 0x00000006ff127819 */ /* 0x002fe20000011607 */
[----:B---3--:R-:W-:-:S03]  /*00c0*/  USHF.L.U32 UR8, UR8, 0x9, URZ ;  /* 0x0000000908087899 */ /* 0x008fc6000800063f */
[----:B------:R-:W-:-:S03]  /*00d0*/  SGXT.U32 R18, R18, 0x1 ;  /* 0x000000011212781a */ /* 0x000fc60000000000 */
[----:B------:R-:W-:Y:S01]  /*00e0*/  IMAD.U32 R6, RZ, RZ, UR8 ;  /* 0x00000008ff067e24 */ /* 0x000fe2000f8e00ff */
[----:B------:R-:W-:Y:S01]  /*00f0*/  LOP3.LUT R19, R18, UR5, RZ, 0xfc, !PT ;  /* 0x0000000512137c12 */ /* 0x000fe2000f8efcff */
[----:B------:R-:W-:-:S04]  /*0100*/  IMAD.MOV.U32 R18, RZ, RZ, RZ ;  /* 0x000000ffff127224 */ /* 0x000fc800078e00ff */
[----:B------:R-:W-:-:S04]  /*0110*/  IMAD.HI R12, R19, -0x77777777, R18 ;  /* 0x88888889130c7827 */ /* 0x000fc800078e0212 */
[----:B------:R-:W-:Y:S01]  /*0120*/  IMAD.HI R18, R19, -0x6e5d4c3b, R18 ;  /* 0x91a2b3c513127827 */ /* 0x000fe200078e0212 */
[----:B------:R-:W-:-:S04]  /*0130*/  SHF.R.U32.HI R13, RZ, 0x1f, R12 ;  /* 0x0000001fff0d7819 */ /* 0x000fc8000001160c */
[----:B------:R-:W-:Y:S01]  /*0140*/  LEA.HI.SX32 R13, R12, R13, 0x1c ;  /* 0x0000000d0c0d7211 */ /* 0x000fe200078fe2ff */
[----:B------:R-:W-:Y:S01]  /*0150*/  IMAD.MOV.U32 R12, RZ, RZ, RZ ;  /* 0x000000ffff0c7224 */ /* 0x000fe200078e00ff */
[----:B------:R-:W-:-:S03]  /*0160*/  SHF.R.U32.HI R5, RZ, 0x1f, R18 ;  /* 0x0000001fff057819 */ /* 0x000fc60000011612 */
[----:B------:R-:W-:Y:S01]  /*0170*/  IMAD.HI R0, R13, -0x77777777, R12 ;  /* 0x888888890d007827 */ /* 0x000fe200078e020c */
[----:B------:R-:W-:-:S03]  /*0180*/  LEA.HI.SX32 R39, R18, R5, 0x17 ;  /* 0x0000000512277211 */ /* 0x000fc600078fbaff */
[----:B------:R-:W-:Y:S01]  /*0190*/  IMAD.SHL.U32 R5, R7, 0x8, RZ ;  /* 0x0000000807057824 */ /* 0x000fe200078e00ff */
[----:B------:R-:W-:-:S04]  /*01a0*/  SHF.R.U32.HI R3, RZ, 0x1f, R0 ;  /* 0x0000001fff037819 */ /* 0x000fc80000011600 */
[----:B------:R-:W-:Y:S01]  /*01b0*/  LEA.HI R3, R0, R3, RZ, 0x1c ;  /* 0x0000000300037211 */ /* 0x000fe200078fe0ff */
[----:B------:R-:W-:Y:S01]  /*01c0*/  IMAD R0, R13, -0x1e, R19 ;  /* 0xffffffe20d007824 */ /* 0x000fe200078e0213 */
[----:B------:R-:W-:-:S03]  /*01d0*/  LOP3.LUT R2, R6, 0x1f8, R5, 0xf8, !PT ;  /* 0x000001f806027812 */ /* 0x000fc600078ef805 */
[----:B------:R-:W-:Y:S01]  /*01e0*/  IMAD R0, R0, 0x280, RZ ;  /* 0x0000028000007824 */ /* 0x000fe200078e02ff */
[----:B------:R-:W-:Y:S01]  /*01f0*/  ISETP.GE.AND P0, PT, R2, 0x140, PT ;  /* 0x000001400200780c */ /* 0x000fe20003f06270 */
[----:B------:R-:W-:Y:S02]  /*0200*/  IMAD R12, R3, -0x1e, R13 ;  /* 0xffffffe2030c7824 */ /* 0x000fe400078e020d */
[----:B------:R-:W-:Y:S01]  /*0210*/  IMAD R39, R39, 0x122b40, R0 ;  /* 0x00122b4027277824 */ /* 0x000fe200078e0200 */
[----:B------:R-:W-:-:S03]  /*0220*/  ISETP.LT.AND P0, PT, R19, 0xe10, !P0 ;  /* 0x00000e101300780c */ /* 0x000fc60004701270 */
[----:B------:R-:W-:Y:S02]  /*0230*/  VIADD R29, R39, 0x140 ;  /* 0x00000140271d7836 */ /* 0x000fe40000000000 */
[C---:B------:R-:W-:Y:S02]  /*0240*/  IMAD.IADD R3, R2.reuse, 0x1, R39 ;  /* 0x0000000102037824 */ /* 0x040fe400078e0227 */
[----:B------:R-:W-:Y:S02]  /*0250*/  IMAD.IADD R9, R2, 0x1, R29 ;  /* 0x0000000102097824 */ /* 0x000fe400078e021d */
[C---:B------:R-:W-:Y:S02]  /*0260*/  IMAD R3, R12.reuse, 0x9880, R3 ;  /* 0x000098800c037824 */ /* 0x040fe400078e0203 */
[----:B------:R-:W-:Y:S02]  /*0270*/  IMAD R11, R12, 0x9880, R9 ;  /* 0x000098800c0b7824 */ /* 0x000fe400078e0209 */
[----:B----4-:R-:W-:-:S04]  /*0280*/  IMAD.WIDE R8, R3, 0x4, R32 ;  /* 0x0000000403087825 */ /* 0x010fc800078e0220 */
[----:B------:R-:W-:Y:S01]  /*0290*/  IMAD.WIDE R10, R11, 0x4, R32 ;  /* 0x000000040b0a7825 */ /* 0x000fe200078e0220 */
[----:B------:R1:W2:Y:S04]  /*02a0*/  @P0 LDG.E.EL.128 R40, desc[UR10][R8.64] ;  /* 0x0000000a08280981 */ /* 0x0002a8000c2e1d00 */
[----:B------:R-:W2:Y:S01]  /*02b0*/  @P0 LDG.E.EL.128 R20, desc[UR10][R10.64] ;  /* 0x0000000a0a140981 */ /* 0x000ea2000c2e1d00 */
[----:B------:R-:W-:Y:S01]  /*02c0*/  VIADD R63, R39, 0x280 ;  /* 0x00000280273f7836 */ /* 0x000fe20000000000 */
[----:B------:R-:W-:Y:S02]  /*02d0*/  CS2R R24, SRZ ;  /* 0x0000000000187805 */ /* 0x000fe4000001ff00 */
[----:B------:R-:W-:Y:S01]  /*02e0*/  CS2R R26, SRZ ;  /* 0x00000000001a7805 */ /* 0x000fe2000001ff00 */
[----:B------:R-:W-:-:S04]  /*02f0*/  IMAD.IADD R3, R2, 0x1, R63 ;  /* 0x0000000102037824 */ /* 0x000fc800078e023f */
[----:B------:R-:W-:-:S04]  /*0300*/  IMAD R3, R12, 0x9880, R3 ;  /* 0x000098800c037824 */ /* 0x000fc800078e0203 */
[----:B------:R-:W-:-:S05]  /*0310*/  IMAD.WIDE R14, R3, 0x4, R32 ;  /* 0x00000004030e7825 */ /* 0x000fca00078e0220 */
[----:B------:R3:W4:Y:S01]  /*0320*/  @P0 LDG.E.EL.128 R24, desc[UR10][R14.64] ;  /* 0x0000000a0e180981 */ /* 0x000722000c2e1d00 */
[----:B------:R-:W-:-:S04]  /*0330*/  VIADD R57, R39, 0x4c40 ;  /* 0x00004c4027397836 */ /* 0x000fc80000000000 */
[----:B------:R-:W-:-:S04]  /*0340*/  IMAD.IADD R3, R2, 0x1, R57 ;  /* 0x0000000102037824 */ /* 0x000fc800078e0239 */
[----:B------:R-:W-:-:S04]  /*0350*/  IMAD R3, R12, 0x9880, R3 ;  /* 0x000098800c037824 */ /* 0x000fc800078e0203 */
[----:B-1----:R-:W-:Y:S01]  /*0360*/  IMAD.WIDE R8, R3, 0x4, R32 ;  /* 0x0000000403087825 */ /* 0x002fe200078e0220 */
[----:B--2---:R-:W-:Y:S02]  /*0370*/  FSETP.GT.AND P2, PT, R20, R40, PT ;  /* 0x000000281400720b */ /* 0x004fe40003f44000 */
[----:B------:R-:W-:Y:S02]  /*0380*/  FSETP.GT.AND P4, PT, R22, R42, PT ;  /* 0x0000002a1600720b */ /* 0x000fe40003f84000 */
[----:B------:R-:W-:Y:S02]  /*0390*/  FSETP.GT.AND P5, PT, R21, R41, PT ;  /* 0x000000291500720b */ /* 0x000fe40003fa4000 */
[----:B------:R-:W-:Y:S02]  /*03a0*/  FSETP.NAN.AND P1, PT, R20, R20, PT ;  /* 0x000000141400720b */ /* 0x000fe40003f28000 */
[----:B------:R-:W-:Y:S02]  /*03b0*/  FSETP.GT.AND P3, PT, R23, R43, PT ;  /* 0x0000002b1700720b */ /* 0x000fe40003f64000 */
[----:B---3--:R-:W-:-:S02]  /*03c0*/  P2R R14, PR, RZ, 0x4 ;  /* 0x00000004ff0e7803 */ /* 0x008fc40000000000 */
[----:B------:R-:W-:Y:S02]  /*03d0*/  P2R R13, PR, RZ, 0x8 ;  /* 0x00000008ff0d7803 */ /* 0x000fe40000000000 */
[----:B------:R-:W-:Y:S02]  /*03e0*/  @!P2 SEL R20, R20, R40, P1 ;  /* 0x000000281414a207 */ /* 0x000fe40000800000 */
[C---:B------:R-:W-:Y:S02]  /*03f0*/  FSETP.NAN.AND P1, PT, R22.reuse, R22, PT ;  /* 0x000000161600720b */ /* 0x040fe40003f28000 */
[C---:B------:R-:W-:Y:S02]  /*0400*/  FSETP.NAN.AND P2, PT, R21.reuse, R21, PT ;  /* 0x000000151500720b */ /* 0x040fe40003f48000 */
[----:B------:R-:W-:Y:S02]  /*0410*/  @!P4 SEL R22, R22, R42, P1 ;  /* 0x0000002a1616c207 */ /* 0x000fe40000800000 */
[----:B------:R-:W-:-:S02]  /*0420*/  @!P5 SEL R21, R21, R41, P2 ;  /* 0x000000291515d207 */ /* 0x000fc40001000000 */
[----:B----4-:R-:W-:Y:S02]  /*0430*/  FSETP.NAN.AND P1, PT, R27, R27, PT ;  /* 0x0000001b1b00720b */ /* 0x010fe40003f28000 */
[----:B------:R-:W-:Y:S01]  /*0440*/  FSETP.NAN.AND P2, PT, R23, R23, PT ;  /* 0x000000171700720b */ /* 0x000fe20003f48000 */
[----:B------:R-:W-:Y:S01]  /*0450*/  VIADD R69, R39, 0x4d80 ;  /* 0x00004d8027457836 */ /* 0x000fe20000000000 */
[----:B------:R-:W-:Y:S02]  /*0460*/  LOP3.LUT R50, R2, 0x4, RZ, 0xfc, !PT ;  /* 0x0000000402327812 */ /* 0x000fe400078efcff */
[----:B------:R-:W-:Y:S02]  /*0470*/  @!P3 SEL R23, R23, R43, P2 ;  /* 0x0000002b1717b207 */ /* 0x000fe40001000000 */
[----:B------:R-:W-:Y:S02]  /*0480*/  FSETP.GEU.AND P2, PT, R22, R26, PT ;  /* 0x0000001a1600720b */ /* 0x000fe40003f4e000 */
[----:B------:R-:W-:-:S02]  /*0490*/  FSETP.GEU.AND P3, PT, R23, R27, PT ;  /* 0x0000001b1700720b */ /* 0x000fc40003f6e000 */
[----:B------:R-:W-:Y:S02]  /*04a0*/  P2R R18, PR, RZ, 0x4 ;  /* 0x00000004ff127803 */ /* 0x000fe40000000000 */
[----:B------:R-:W-:Y:S02]  /*04b0*/  @!P1 SEL R27, R27, R23, !P3 ;  /* 0x000000171b1b9207 */ /* 0x000fe40005800000 */
[----:B------:R-:W-:Y:S01]  /*04c0*/  FSETP.NAN.AND P1, PT, R26, R26, PT ;  /* 0x0000001a1a00720b */ /* 0x000fe20003f28000 */
[C---:B------:R-:W-:Y:S01]  /*04d0*/  VIADD R55, R39.reuse, 0x4ec0 ;  /* 0x00004ec027377836 */ /* 0x040fe20000000000 */
[----:B------:R-:W-:Y:S01]  /*04e0*/  P2R R10, PR, RZ, 0x8 ;  /* 0x00000008ff0a7803 */ /* 0x000fe20000000000 */
[C---:B------:R-:W-:Y:S01]  /*04f0*/  VIADD R65, R39.reuse, 0x9880 ;  /* 0x0000988027417836 */ /* 0x040fe20000000000 */
[----:B------:R-:W-:Y:S01]  /*0500*/  P2R R15, PR, RZ, 0x10 ;  /* 0x00000010ff0f7803 */ /* 0x000fe20000000000 */
[----:B------:R-:W-:Y:S01]  /*0510*/  VIADD R61, R39, 0x99c0 ;  /* 0x000099c0273d7836 */ /* 0x000fe20000000000 */
[----:B------:R-:W-:-:S07]  /*0520*/  P2R R11, PR, RZ, 0x20 ;  /* 0x00000020ff0b7803 */ /* 0x000fce0000000000 */
[----:B------:R-:W-:Y:S02]  /*0530*/  @!P1 SEL R26, R26, R22, !P2 ;  /* 0x000000161a1a9207 */ /* 0x000fe40005000000 */
[----:B------:R-:W-:Y:S02]  /*0540*/  CS2R R22, SRZ ;  /* 0x0000000000167805 */ /* 0x000fe4000001ff00 */
[-C--:B------:R-:W-:Y:S02]  /*0550*/  FSETP.NAN.AND P1, PT, R25, R25.reuse, PT ;  /* 0x000000191900720b */ /* 0x080fe40003f28000 */
[----:B------:R-:W-:-:S04]  /*0560*/  FSETP.GEU.AND P2, PT, R21, R25, PT ;  /* 0x000000191500720b */ /* 0x000fc80003f4e000 */
[----:B------:R-:W-:-:S07]  /*0570*/  P2R R16, PR, RZ, 0x4 ;  /* 0x00000004ff107803 */ /* 0x000fce0000000000 */
[----:B------:R-:W-:Y:S02]  /*0580*/  @!P1 SEL R25, R25, R21, !P2 ;  /* 0x0000001519199207 */ /* 0x000fe40005000000 */
[-C--:B------:R-:W-:Y:S02]  /*0590*/  FSETP.NAN.AND P1, PT, R24, R24.reuse, PT ;  /* 0x000000181800720b */ /* 0x080fe40003f28000 */
[----:B------:R-:W-:-:S04]  /*05a0*/  FSETP.GEU.AND P2, PT, R20, R24, PT ;  /* 0x000000181400720b */ /* 0x000fc80003f4e000 */
[----:B------:R-:W-:-:S07]  /*05b0*/  P2R R17, PR, RZ, 0x4 ;  /* 0x00000004ff117803 */ /* 0x000fce0000000000 */
[----:B------:R-:W-:Y:S02]  /*05c0*/  @!P1 SEL R24, R24, R20, !P2 ;  /* 0x0000001418189207 */ /* 0x000fe40005000000 */
[----:B------:R-:W-:-:S06]  /*05d0*/  CS2R R20, SRZ ;  /* 0x0000000000147805 */ /* 0x000fcc000001ff00 */
[----:B------:R-:W2:Y:S02]  /*05e0*/  @P0 LDG.E.EL.128 R20, desc[UR10][R8.64] ;  /* 0x0000000a08140981 */ /* 0x000ea4000c2e1d00 */
[-C--:B--2---:R-:W-:Y:S02]  /*05f0*/  FSETP.NAN.AND P1, PT, R20, R20.reuse, PT ;  /* 0x000000141400720b */ /* 0x084fe40003f28000 */
[----:B------:R-:W-:-:S04]  /*0600*/  FSETP.GEU.AND P2, PT, R24, R20, PT ;  /* 0x000000141800720b */ /* 0x000fc80003f4e000 */
[----:B------:R-:W-:-:S07]  /*0610*/  P2R R9, PR, RZ, 0x4 ;  /* 0x00000004ff097803 */ /* 0x000fce0000000000 */
[----:B------:R-:W-:Y:S02]  /*0620*/  @!P1 SEL R20, R20, R24, !P2 ;  /* 0x0000001814149207 */ /* 0x000fe40005000000 */
[-C--:B------:R-:W-:Y:S02]  /*0630*/  FSETP.NAN.AND P1, PT, R21, R21.reuse, PT ;  /* 0x000000151500720b */ /* 0x080fe40003f28000 */
[----:B------:R-:W-:-:S04]  /*0640*/  FSETP.GEU.AND P2, PT, R25, R21, PT ;  /* 0x000000151900720b */ /* 0x000fc80003f4e000 */
[----:B------:R-:W-:-:S07]  /*0650*/  P2R R8, PR, RZ, 0x4 ;  /* 0x00000004ff087803 */ /* 0x000fce0000000000 */
[----:B------:R-:W-:Y:S01]  /*0660*/  @!P1 SEL R21, R21, R25, !P2 ;  /* 0x0000001915159207 */ /* 0x000fe20005000000 */
[----:B------:R-:W-:Y:S01]  /*0670*/  IMAD.IADD R25, R2, 0x1, R69 ;  /* 0x0000000102197824 */ /* 0x000fe200078e0245 */
[-C--:B------:R-:W-:Y:S02]  /*0680*/  FSETP.NAN.AND P1, PT, R22, R22.reuse, PT ;  /* 0x000000161600720b */ /* 0x080fe40003f28000 */
[----:B------:R-:W-:Y:S01]  /*0690*/  FSETP.GEU.AND P2, PT, R26, R22, PT ;  /* 0x000000161a00720b */ /* 0x000fe20003f4e000 */
[----:B------:R-:W-:Y:S01]  /*06a0*/  IMAD R31, R12, 0x9880, R25 ;  /* 0x000098800c1f7824 */ /* 0x000fe200078e0219 */
[----:B------:R-:W-:Y:S02]  /*06b0*/  CS2R R24, SRZ ;  /* 0x0000000000187805 */ /* 0x000fe4000001ff00 */
[----:B------:R-:W-:Y:S01]  /*06c0*/  P2R R3, PR, RZ, 0x4 ;  /* 0x00000004ff037803 */ /* 0x000fe20000000000 */
[----:B------:R-:W-:-:S06]  /*06d0*/  IMAD.WIDE R30, R31, 0x4, R32 ;  /* 0x000000041f1e7825 */ /* 0x000fcc00078e0220 */
        /* <DEDUP_REMOVED lines=14> */
[----:B------:R-:W-:Y:S02]  /*07c0*/  @!P1 SEL R26, R26, R22, !P2 ;  /* 0x000000161a1a9207 */ /* 0x000fe40005000000 */
[----:B------:R-:W-:Y:S02]  /*07d0*/  CS2R R22, SRZ ;  /* 0x0000000000167805 */ /* 0x000fe4000001ff00 */
[-C--:B------:R-:W-:Y:S02]  /*07e0*/  FSETP.NAN.AND P1, PT, R25, R25.reuse, PT ;  /* 0x000000191900720b */ /* 0x080fe40003f28000 */
[----:B------:R-:W-:-:S04]  /*07f0*/  FSETP.GEU.AND P2, PT, R21, R25, PT ;  /* 0x000000191500720b */ /* 0x000fc80003f4e000 */
[----:B------:R-:W-:-:S07]  /*0800*/  P2R R35, PR, RZ, 0x4 ;  /* 0x00000004ff237803 */ /* 0x000fce0000000000 */
[----:B------:R-:W-:Y:S01]  /*0810*/  @!P1 SEL R25, R25, R21, !P2 ;  /* 0x0000001519199207 */ /* 0x000fe20005000000 */
[----:B------:R-:W-:Y:S01]  /*0820*/  IMAD.IADD R21, R2, 0x1, R55 ;  /* 0x0000000102157824 */ /* 0x000fe200078e0237 */
[-C--:B------:R-:W-:Y:S02]  /*0830*/  FSETP.NAN.AND P1, PT, R24, R24.reuse, PT ;  /* 0x000000181800720b */ /* 0x080fe40003f28000 */
[----:B------:R-:W-:Y:S01]  /*0840*/  FSETP.GEU.AND P2, PT, R20, R24, PT ;  /* 0x000000181400720b */ /* 0x000fe20003f4e000 */
[----:B------:R-:W-:-:S03]  /*0850*/  IMAD R31, R12, 0x9880, R21 ;  /* 0x000098800c1f7824 */ /* 0x000fc600078e0215 */
[----:B------:R-:W-:Y:S01]  /*0860*/  P2R R36, PR, RZ, 0x4 ;  /* 0x00000004ff247803 */ /* 0x000fe20000000000 */
[----:B------:R-:W-:-:S06]  /*0870*/  IMAD.WIDE R30, R31, 0x4, R32 ;  /* 0x000000041f1e7825 */ /* 0x000fcc00078e0220 */
        /* <DEDUP_REMOVED lines=46> */
[----:B------:R1:W2:Y:S01]  /*0b60*/  @P0 LDG.E.EL.128 R20, desc[UR10][R30.64] ;  /* 0x0000000a1e140981 */ /* 0x0002a2000c2e1d00 */
[----:B------:R-:W-:Y:S01]  /*0b70*/  IMAD.IADD R51, R50, 0x1, R29 ;  /* 0x0000000132337824 */ /* 0x000fe200078e021d */
[----:B------:R-:W-:-:S03]  /*0b80*/  CS2R R28, SRZ ;  /* 0x00000000001c7805 */ /* 0x000fc6000001ff00 */
[----:B------:R-:W-:-:S04]  /*0b90*/  IMAD R51, R12, 0x9880, R51 ;  /* 0x000098800c337824 */ /* 0x000fc800078e0233 */
[----:B------:R-:W-:-:S04]  /*0ba0*/  IMAD.WIDE R52, R51, 0x4, R32 ;  /* 0x0000000433347825 */ /* 0x000fc800078e0220 */
[----:B-1----:R-:W-:-:S04]  /*0bb0*/  IMAD.IADD R31, R50, 0x1, R39 ;  /* 0x00000001321f7824 */ /* 0x002fc800078e0227 */
[----:B------:R-:W-:Y:S01]  /*0bc0*/  IMAD R59, R12, 0x9880, R31 ;  /* 0x000098800c3b7824 */ /* 0x000fe200078e021f */
[----:B------:R-:W-:-:S03]  /*0bd0*/  CS2R R30, SRZ ;  /* 0x00000000001e7805 */ /* 0x000fc6000001ff00 */
[----:B------:R-:W-:-:S03]  /*0be0*/  IMAD.WIDE R58, R59, 0x4, R32 ;  /* 0x000000043b3a7825 */ /* 0x000fc600078e0220 */
[----:B------:R-:W3:Y:S01]  /*0bf0*/  @P0 LDG.E.EL.128 R28, desc[UR10][R52.64] ;  /* 0x0000000a341c0981 */ /* 0x000ee2000c2e1d00 */
        /* <DEDUP_REMOVED lines=18> */
[----:B------:R1:W2:Y:S01]  /*0d20*/  @P0 LDG.E.EL.128 R24, desc[UR10][R58.64] ;  /* 0x0000000a3a180981 */ /* 0x0002a2000c2e1d00 */
[----:B---3--:R-:W-:Y:S01]  /*0d30*/  FSETP.NAN.AND P1, PT, R28, R28, PT ;  /* 0x0000001c1c00720b */ /* 0x008fe20003f28000 */
[----:B------:R-:W-:-:S04]  /*0d40*/  IMAD.IADD R63, R50, 0x1, R63 ;  /* 0x00000001323f7824 */ /* 0x000fc800078e023f */
[----:B-1----:R-:W-:-:S04]  /*0d50*/  IMAD R59, R12, 0x9880, R63 ;  /* 0x000098800c3b7824 */ /* 0x002fc800078e023f */
[----:B------:R-:W-:Y:S01]  /*0d60*/  IMAD.WIDE R58, R59, 0x4, R32 ;  /* 0x000000043b3a7825 */ /* 0x000fe200078e0220 */
[----:B--2---:R-:W-:-:S04]  /*0d70*/  FSETP.GT.AND P2, PT, R28, R24, PT ;  /* 0x000000181c00720b */ /* 0x004fc80003f44000 */
[----:B------:R-:W-:-:S09]  /*0d80*/  P2R R51, PR, RZ, 0x4 ;  /* 0x00000004ff337803 */ /* 0x000fd20000000000 */
[----:B------:R-:W-:Y:S02]  /*0d90*/  @!P2 SEL R28, R28, R24, P1 ;  /* 0x000000181c1ca207 */ /* 0x000fe40000800000 */
[C---:B------:R-:W-:Y:S02]  /*0da0*/  FSETP.GT.AND P2, PT, R29.reuse, R25, PT ;  /* 0x000000191d00720b */ /* 0x040fe40003f44000 */
[----:B------:R-:W-:Y:S02]  /*0db0*/  FSETP.NAN.AND P1, PT, R29, R29, PT ;  /* 0x0000001d1d00720b */ /* 0x000fe40003f28000 */
        /* <DEDUP_REMOVED lines=8> */
[----:B------:R-:W-:-:S09]  /*0e40*/  CS2R R24, SRZ ;  /* 0x0000000000187805 */ /* 0x000fd2000001ff00 */
[----:B------:R-:W-:Y:S02]  /*0e50*/  @!P2 SEL R31, R31, R27, P1 ;  /* 0x0000001b1f1fa207 */ /* 0x000fe40000800000 */
[----:B------:R-:W-:-:S06]  /*0e60*/  CS2R R26, SRZ ;  /* 0x00000000001a7805 */ /* 0x000fcc000001ff00 */
[----:B------:R-:W2:Y:S01]  /*0e70*/  @P0 LDG.E.EL.128 R24, desc[UR10][R58.64] ;  /* 0x0000000a3a180981 */ /* 0x000ea2000c2e1d00 */
[----:B------:R-:W-:Y:S01]  /*0e80*/  P2R R56, PR, RZ, 0x4 ;  /* 0x00000004ff387803 */ /* 0x000fe20000000000 */
[----:B------:R-:W-:-:S04]  /*0e90*/  IMAD.IADD R57, R50, 0x1, R57 ;  /* 0x0000000132397824 */ /* 0x000fc800078e0239 */
[----:B------:R-:W-:-:S04]  /*0ea0*/  IMAD R57, R12, 0x9880, R57 ;  /* 0x000098800c397824 */ /* 0x000fc800078e0239 */
[----:B------:R-:W-:Y:S01]  /*0eb0*/  IMAD.WIDE R66, R57, 0x4, R32 ;  /* 0x0000000439427825 */ /* 0x000fe200078e0220 */
[-C--:B--2---:R-:W-:Y:S02]  /*0ec0*/  FSETP.NAN.AND P1, PT, R27, R27.reuse, PT ;  /* 0x0000001b1b00720b */ /* 0x084fe40003f28000 */
[----:B------:R-:W-:-:S11]  /*0ed0*/  FSETP.GEU.AND P2, PT, R31, R27, PT ;  /* 0x0000001b1f00720b */ /* 0x000fd60003f4e000 */
[----:B------:R-:W-:Y:S02]  /*0ee0*/  @!P1 SEL R27, R27, R31, !P2 ;  /* 0x0000001f1b1b9207 */ /* 0x000fe40005000000 */
[-C--:B------:R-:W-:Y:S02]  /*0ef0*/  FSETP.NAN.AND P1, PT, R26, R26.reuse, PT ;  /* 0x0000001a1a00720b */ /* 0x080fe40003f28000 */
[----:B------:R-:W-:Y:S02]  /*0f00*/  P2R R58, PR, RZ, 0x4 ;  /* 0x00000004ff3a7803 */ /* 0x000fe40000000000 */
[----:B------:R-:W-:-:S09]  /*0f10*/  FSETP.GEU.AND P2, PT, R30, R26, PT ;  /* 0x0000001a1e00720b */ /* 0x000fd20003f4e000 */
[----:B------:R-:W-:Y:S02]  /*0f20*/  @!P1 SEL R26, R26, R30, !P2 ;  /* 0x0000001e1a1a9207 */ /* 0x000fe40005000000 */
[-C--:B------:R-:W-:Y:S02]  /*0f30*/  FSETP.NAN.AND P1, PT, R25, R25.reuse, PT ;  /* 0x000000191900720b */ /* 0x080fe40003f28000 */
[----:B------:R-:W-:Y:S02]  /*0f40*/  P2R R59, PR, RZ, 0x4 ;  /* 0x00000004ff3b7803 */ /* 0x000fe40000000000 */
[----:B------:R-:W-:-:S09]  /*0f50*/  FSETP.GEU.AND P2, PT, R29, R25, PT ;  /* 0x000000191d00720b */ /* 0x000fd20003f4e000 */
[----:B------:R-:W-:Y:S02]  /*0f60*/  @!P1 SEL R25, R25, R29, !P2 ;  /* 0x0000001d19199207 */ /* 0x000fe40005000000 */
[-C--:B------:R-:W-:Y:S02]  /*0f70*/  FSETP.NAN.AND P1, PT, R24, R24.reuse, PT ;  /* 0x000000181800720b */ /* 0x080fe40003f28000 */
[----:B------:R-:W-:Y:S02]  /*0f80*/  P2R R60, PR, RZ, 0x4 ;  /* 0x00000004ff3c7803 */ /* 0x000fe40000000000 */
[----:B------:R-:W-:Y:S02]  /*0f90*/  FSETP.GEU.AND P2, PT, R28, R24, PT ;  /* 0x000000181c00720b */ /* 0x000fe40003f4e000 */
[----:B------:R-:W-:-:S07]  /*0fa0*/  CS2R R30, SRZ ;  /* 0x00000000001e7805 */ /* 0x000fce000001ff00 */
[----:B------:R-:W-:Y:S02]  /*0fb0*/  @!P1 SEL R24, R24, R28, !P2 ;  /* 0x0000001c18189207 */ /* 0x000fe40005000000 */
        /* <DEDUP_REMOVED lines=45> */
[----:B------:R1:W2:Y:S01]  /*1290*/  @P0 LDG.E.EL.128 R28, desc[UR10][R54.64] ;  /* 0x0000000a361c0981 */ /* 0x0002a2000c2e1d00 */
[----:B------:R-:W-:Y:S01]  /*12a0*/  P2R R70, PR, RZ, 0x4 ;  /* 0x00000004ff467803 */ /* 0x000fe20000000000 */
[----:B------:R-:W-:-:S04]  /*12b0*/  IMAD.IADD R65, R50, 0x1, R65 ;  /* 0x0000000132417824 */ /* 0x000fc800078e0241 */
[----:B-1----:R-:W-:-:S04]  /*12c0*/  IMAD R55, R12, 0x9880, R65 ;  /* 0x000098800c377824 */ /* 0x002fc800078e0241 */
        /* <DEDUP_REMOVED lines=42> */
[----:B------:R-:W-:Y:S01]  /*1570*/  VIADD R39, R39, 0x9b00 ;  /* 0x00009b0027277836 */ /* 0x000fe20000000000 */
[-C--:B--2---:R-:W-:Y:S02]  /*1580*/  FSETP.NAN.AND P1, PT, R28, R28.reuse, PT ;  /* 0x0000001c1c00720b */ /* 0x084fe40003f28000 */
[----:B------:R-:W-:Y:S02]  /*1590*/  FSETP.NAN.AND P3, PT, R29, R29, PT ;  /* 0x0000001d1d00720b */ /* 0x000fe40003f68000 */
[----:B------:R-:W-:-:S09]  /*15a0*/  FSETP.GEU.AND P2, PT, R24, R28, PT ;  /* 0x0000001c1800720b */ /* 0x000fd20003f4e000 */
[----:B------:R-:W-:Y:S02]  /*15b0*/  @!P1 SEL R28, R28, R24, !P2 ;  /* 0x000000181c1c9207 */ /* 0x000fe40005000000 */
[----:B------:R-:W-:-:S04]  /*15c0*/  FSETP.GEU.AND P1, PT, R25, R29, PT ;  /* 0x0000001d1900720b */ /* 0x000fc80003f2e000 */
[----:B------:R-:W-:Y:S02]  /*15d0*/  @!P3 SEL R29, R29, R25, !P1 ;  /* 0x000000191d1db207 */ /* 0x000fe40004800000 */
[-C--:B------:R-:W-:Y:S02]  /*15e0*/  FSETP.NAN.AND P3, PT, R30, R30.reuse, PT ;  /* 0x0000001e1e00720b */ /* 0x080fe40003f68000 */
[----:B------:R-:W-:Y:S01]  /*15f0*/  FSETP.GEU.AND P4, PT, R26, R30, PT ;  /* 0x0000001e1a00720b */ /* 0x000fe20003f8e000 */
[----:B------:R-:W-:Y:S01]  /*1600*/  IMAD.IADD R25, R2, 0x1, R39 ;  /* 0x0000000102197824 */ /* 0x000fe200078e0227 */
[----:B------:R-:W-:-:S09]  /*1610*/  P2R R78, PR, RZ, 0x2 ;  /* 0x00000002ff4e7803 */ /* 0x000fd20000000000 */
[----:B------:R-:W-:Y:S02]  /*1620*/  @!P3 SEL R30, R30, R26, !P4 ;  /* 0x0000001a1e1eb207 */ /* 0x000fe40006000000 */
[-C--:B------:R-:W-:Y:S02]  /*1630*/  FSETP.NAN.AND P3, PT, R31, R31.reuse, PT ;  /* 0x0000001f1f00720b */ /* 0x080fe40003f68000 */
[----:B------:R-:W-:Y:S01]  /*1640*/  FSETP.GEU.AND P1, PT, R27, R31, PT ;  /* 0x0000001f1b00720b */ /* 0x000fe20003f2e000 */
[----:B------:R-:W-:Y:S01]  /*1650*/  IMAD R55, R12, 0x9880, R25 ;  /* 0x000098800c377824 */ /* 0x000fe200078e0219 */
[----:B------:R-:W-:-:S03]  /*1660*/  CS2R R24, SRZ ;  /* 0x0000000000187805 */ /* 0x000fc6000001ff00 */
[----:B------:R-:W-:-:S06]  /*1670*/  IMAD.WIDE R54, R55, 0x4, R32 ;  /* 0x0000000437367825 */ /* 0x000fcc00078e0220 */
        /* <DEDUP_REMOVED lines=20> */
[----:B------:R-:W-:-:S04]  /*17c0*/  FSETP.GEU.AND P1, PT, R23, R27, PT ;  /* 0x0000001b1700720b */ /* 0x000fc80003f2e000 */
[----:B------:R-:W-:-:S05]  /*17d0*/  P2R R22, PR, RZ, 0x2 ;  /* 0x00000002ff167803 */ /* 0x000fca0000000000 */
[----:B------:R-:W-:Y:S02]  /*17e0*/  @!P3 SEL R27, R27, R23, !P1 ;  /* 0x000000171b1bb207 */ /* 0x000fe40004800000 */
[----:B------:R-:W-:-:S04]  /*17f0*/  ISETP.NE.AND P1, PT, R66, RZ, PT ;  /* 0x000000ff4200720c */ /* 0x000fc80003f25270 */
[----:B------:R-:W-:Y:S02]  /*1800*/  P2R R23, PR, RZ, 0x2 ;  /* 0x00000002ff177803 */ /* 0x000fe40000000000 */
        /* <DEDUP_REMOVED lines=28> */
[----:B------:R-:W-:Y:S02]  /*19d0*/  ISETP.NE.AND P1, PT, R15, RZ, PT ;  /* 0x000000ff0f00720c */ /* 0x000fe40003f25270 */
[----:B------:R-:W-:Y:S02]  /*19e0*/  CS2R R14, SRZ ;  /* 0x00000000000e7805 */ /* 0x000fe4000001ff00 */
[----:B------:R-:W-:Y:S02]  /*19f0*/  P2R R66, PR, RZ, 0x2 ;  /* 0x00000002ff427803 */ /* 0x000fe40000000000 */
[----:B------:R-:W-:Y:S02]  /*1a00*/  ISETP.NE.AND P1, PT, R13, RZ, PT ;  /* 0x000000ff0d00720c */ /* 0x000fe40003f25270 */
[----:B------:R-:W-:-:S06]  /*1a10*/  CS2R R12, SRZ ;  /* 0x00000000000c7805 */ /* 0x000fcc000001ff00 */
[----:B------:R1:W2:Y:S01]  /*1a20*/  @P0 LDG.E.EL.128 R12, desc[UR10][R32.64] ;  /* 0x0000000a200c0981 */ /* 0x0002a2000c2e1d00 */
[----:B------:R-:W-:Y:S02]  /*1a30*/  P2R R79, PR, RZ, 0x10 ;  /* 0x00000010ff4f7803 */ /* 0x000fe40000000000 */
[----:B------:R-:W-:Y:S02]  /*1a40*/  P2R R81, PR, RZ, 0x2 ;  /* 0x00000002ff517803 */ /* 0x000fe40000000000 */
[----:B-1----:R-:W-:Y:S02]  /*1a50*/  P2R R32, PR, RZ, 0x1 ;  /* 0x00000001ff207803 */ /* 0x002fe40000000000 */
[----:B------:R-:W-:Y:S02]  /*1a60*/  ISETP.NE.AND P0, PT, R57, RZ, PT ;  /* 0x000000ff3900720c */ /* 0x000fe40003f05270 */
[----:B------:R-:W-:Y:S02]  /*1a70*/  P2R R61, PR, RZ, 0x4 ;  /* 0x00000004ff3d7803 */ /* 0x000fe40000000000 */
[----:B------:R-:W-:-:S02]  /*1a80*/  ISETP.NE.AND P2, PT, R68, RZ, PT ;  /* 0x000000ff4400720c */ /* 0x000fc40003f45270 */
[-C--:B--2---:R-:W-:Y:S02]  /*1a90*/  FSETP.NAN.AND P4, PT, R14, R14.reuse, PT ;  /* 0x0000000e0e00720b */ /* 0x084fe40003f88000 */
[----:B------:R-:W-:Y:S02]  /*1aa0*/  FSETP.NAN.AND P5, PT, R13, R13, PT ;  /* 0x0000000d0d00720b */ /* 0x000fe40003fa8000 */
[----:B------:R-:W-:Y:S02]  /*1ab0*/  FSETP.GEU.AND P3, PT, R30, R14, PT ;  /* 0x0000000e1e00720b */ /* 0x000fe40003f6e000 */
[----:B------:R-:W-:Y:S02]  /*1ac0*/  FSETP.NAN.AND P6, PT, R12, R12, PT ;  /* 0x0000000c0c00720b */ /* 0x000fe40003fc8000 */
[----:B------:R-:W-:-:S05]  /*1ad0*/  FSETP.NAN.AND P1, PT, R15, R15, PT ;  /* 0x0000000f0f00720b */ /* 0x000fca0003f28000 */
[----:B------:R-:W-:Y:S02]  /*1ae0*/  @!P4 SEL R14, R14, R30, !P3 ;  /* 0x0000001e0e0ec207 */ /* 0x000fe40005800000 */
[----:B------:R-:W-:-:S04]  /*1af0*/  FSETP.GEU.AND P4, PT, R29, R13, PT ;  /* 0x0000000d1d00720b */ /* 0x000fc80003f8e000 */
[----:B------:R-:W-:Y:S02]  /*1b00*/  @!P5 SEL R13, R13, R29, !P4 ;  /* 0x0000001d0d0dd207 */ /* 0x000fe40006000000 */
[----:B------:R-:W-:-:S04]  /*1b10*/  FSETP.GEU.AND P5, PT, R28, R12, PT ;  /* 0x0000000c1c00720b */ /* 0x000fc80003fae000 */
[----:B------:R-:W-:Y:S02]  /*1b20*/  @!P6 SEL R12, R12, R28, !P5 ;  /* 0x0000001c0c0ce207 */ /* 0x000fe40006800000 */
[----:B------:R-:W-:-:S04]  /*1b30*/  FSETP.GEU.AND P6, PT, R31, R15, PT ;  /* 0x0000000f1f00720b */ /* 0x000fc80003fce000 */
[----:B------:R-:W-:Y:S02]  /*1b40*/  @!P1 SEL R15, R15, R31, !P6 ;  /* 0x0000001f0f0f9207 */ /* 0x000fe40007000000 */
[----:B------:R-:W-:Y:S02]  /*1b50*/  ISETP.NE.AND P1, PT, R81, RZ, PT ;  /* 0x000000ff5100720c */ /* 0x000fe40003f25270 */
[----:B------:R-:W-:Y:S02]  /*1b60*/  P2R R30, PR, RZ, 0x8 ;  /* 0x00000008ff1e7803 */ /* 0x000fe40000000000 */
[----:B------:R-:W-:Y:S02]  /*1b70*/  ISETP.NE.AND P3, PT, R0, RZ, PT ;  /* 0x000000ff0000720c */ /* 0x000fe40003f65270 */
[----:B------:R-:W-:Y:S02]  /*1b80*/  SEL R0, RZ, 0x1, !P1 ;  /* 0x00000001ff007807 */ /* 0x000fe40004800000 */
[----:B------:R-:W-:-:S02]  /*1b90*/  ISETP.NE.AND P1, PT, R66, RZ, PT ;  /* 0x000000ff4200720c */ /* 0x000fc40003f25270 */
[----:B------:R-:W-:Y:S02]  /*1ba0*/  P2R R28, PR, RZ, 0x20 ;  /* 0x00000020ff1c7803 */ /* 0x000fe40000000000 */
[----:B------:R-:W-:Y:S02]  /*1bb0*/  ISETP.NE.AND P5, PT, R8, RZ, PT ;  /* 0x000000ff0800720c */ /* 0x000fe40003fa5270 */
[----:B------:R-:W-:Y:S02]  /*1bc0*/  SEL R8, RZ, 0x1, !P1 ;  /* 0x00000001ff087807 */ /* 0x000fe40004800000 */
[----:B------:R-:W-:Y:S02]  /*1bd0*/  ISETP.NE.AND P1, PT, R11, RZ, PT ;  /* 0x000000ff0b00720c */ /* 0x000fe40003f25270 */
[----:B------:R-:W-:Y:S02]  /*1be0*/  P2R R31, PR, RZ, 0x40 ;  /* 0x00000040ff1f7803 */ /* 0x000fe40000000000 */
[----:B------:R-:W-:-:S02]  /*1bf0*/  ISETP.NE.AND P6, PT, R9, RZ, PT ;  /* 0x000000ff0900720c */ /* 0x000fc40003fc5270 */
[----:B------:R-:W-:Y:S02]  /*1c00*/  SEL R9, RZ, 0x1, !P1 ;  /* 0x00000001ff097807 */ /* 0x000fe40004800000 */
[----:B------:R-:W-:-:S04]  /*1c10*/  ISETP.NE.AND P1, PT, R62, RZ, PT ;  /* 0x000000ff3e00720c */ /* 0x000fc80003f25270 */
        /* <DEDUP_REMOVED lines=9> */
[----:B------:R-:W-:Y:S02]  /*1cb0*/  ISETP.NE.AND P1, PT, R10, RZ, PT ;  /* 0x000000ff0a00720c */ /* 0x000fe40003f25270 */
[----:B------:R-:W-:Y:S02]  /*1cc0*/  P2R R29, PR, RZ, 0x10 ;  /* 0x00000010ff1d7803 */ /* 0x000fe40000000000 */
[----:B------:R-:W-:Y:S02]  /*1cd0*/  ISETP.NE.AND P4, PT, R3, RZ, PT ;  /* 0x000000ff0300720c */ /* 0x000fe40003f85270 */
[----:B------:R-:W-:Y:S02]  /*1ce0*/  SEL R3, R0, 0x2, P1 ;  /* 0x0000000200037807 */ /* 0x000fe40000800000 */
[----:B------:R-:W-:-:S04]  /*1cf0*/  ISETP.NE.AND P1, PT, R18, RZ, PT ;  /* 0x000000ff1200720c */ /* 0x000fc80003f25270 */
        /* <DEDUP_REMOVED lines=11> */
[----:B------:R-:W-:Y:S02]  /*1db0*/  ISETP.NE.AND P1, PT, R55, RZ, PT ;  /* 0x000000ff3700720c */ /* 0x000fe40003f25270 */
[----:B------:R-:W-:Y:S02]  /*1dc0*/  SEL R16, R3, 0x3, P3 ;  /* 0x0000000303107807 */ /* 0x000fe40001800000 */
[----:B------:R-:W-:Y:S02]  /*1dd0*/  SEL R51, R51, 0x2, P1 ;  /* 0x0000000233337807 */ /* 0x000fe40000800000 */
[----:B------:R-:W-:Y:S02]  /*1de0*/  ISETP.NE.AND P3, PT, R34, RZ, PT ;  /* 0x000000ff2200720c */ /* 0x000fe40003f65270 */
[----:B------:R-:W-:-:S02]  /*1df0*/  SEL R8, R8, 0x3, P6 ;  /* 0x0000000308087807 */ /* 0x000fc40003000000 */
[----:B------:R-:W-:Y:S02]  /*1e00*/  ISETP.NE.AND P6, PT, R77, RZ, PT ;  /* 0x000000ff4d00720c */ /* 0x000fe40003fc5270 */
[----:B------:R-:W-:Y:S02]  /*1e10*/  SEL R3, R51, 0x3, P0 ;  /* 0x0000000333037807 */ /* 0x000fe40000000000 */
[----:B------:R-:W-:Y:S02]  /*1e20*/  P2R R51, PR, RZ, 0x8 ;  /* 0x00000008ff337803 */ /* 0x000fe40000000000 */
[----:B------:R-:W-:Y:S02]  /*1e30*/  ISETP.NE.AND P3, PT, R4, RZ, PT ;  /* 0x000000ff0400720c */ /* 0x000fe40003f65270 */
[----:B------:R-:W-:Y:S02]  /*1e40*/  P2R R4, PR, RZ, 0x40 ;  /* 0x00000040ff047803 */ /* 0x000fe40000000000 */
[----:B------:R-:W-:-:S04]  /*1e50*/  ISETP.NE.AND P6, PT, R76, RZ, PT ;  /* 0x000000ff4c00720c */ /* 0x000fc80003fc5270 */
[----:B------:R-:W-:Y:S02]  /*1e60*/  P2R R17, PR, RZ, 0x40 ;  /* 0x00000040ff117803 */ /* 0x000fe40000000000 */
[----:B------:R-:W-:-:S04]  /*1e70*/  ISETP.NE.AND P6, PT, R75, RZ, PT ;  /* 0x000000ff4b00720c */ /* 0x000fc80003fc5270 */
[----:B------:R-:W-:Y:S02]  /*1e80*/  P2R R18, PR, RZ, 0x40 ;  /* 0x00000040ff127803 */ /* 0x000fe40000000000 */
[----:B------:R-:W-:Y:S02]  /*1e90*/  ISETP.NE.AND P6, PT, R65, RZ, PT ;  /* 0x000000ff4100720c */ /* 0x000fe40003fc5270 */
[----:B------:R-:W-:Y:S02]  /*1ea0*/  ISETP.NE.AND P1, PT, R23, RZ, PT ;  /* 0x000000ff1700720c */ /* 0x000fe40003f25270 */
        /* <DEDUP_REMOVED lines=32> */
[----:B------:R-:W-:Y:S02]  /*20b0*/  SEL R11, R10, 0x3, P4 ;  /* 0x000000030a0b7807 */ /* 0x000fe40002000000 */
[----:B------:R-:W-:Y:S02]  /*20c0*/  ISETP.NE.AND P0, PT, R35, RZ, PT ;  /* 0x000000ff2300720c */ /* 0x000fe40003f05270 */
[----:B------:R-:W-:Y:S02]  /*20d0*/  SEL R10, R50, 0x3, P1 ;  /* 0x00000003320a7807 */ /* 0x000fe40000800000 */
[----:B------:R-:W-:-:S02]  /*20e0*/  P2R R35, PR, RZ, 0x40 ;  /* 0x00000040ff237803 */ /* 0x000fc40000000000 */
[----:B------:R-:W-:Y:S02]  /*20f0*/  P2R R50, PR, RZ, 0x8 ;  /* 0x00000008ff327803 */ /* 0x000fe40000000000 */
[----:B------:R-:W-:Y:S02]  /*2100*/  ISETP.NE.AND P6, PT, R36, RZ, PT ;  /* 0x000000ff2400720c */ /* 0x000fe40003fc5270 */
[----:B------:R-:W-:Y:S02]  /*2110*/  ISETP.NE.AND P3, PT, R63, RZ, PT ;  /* 0x000000ff3f00720c */ /* 0x000fe40003f65270 */
[----:B------:R-:W-:Y:S02]  /*2120*/  SEL R8, R8, 0x4, P6 ;  /* 0x0000000408087807 */ /* 0x000fe40003000000 */
[----:B------:R-:W-:Y:S02]  /*2130*/  SEL R0, R0, 0x3, P3 ;  /* 0x0000000300007807 */ /* 0x000fe40001800000 */
[----:B------:R-:W-:-:S02]  /*2140*/  ISETP.NE.AND P6, PT, R35, RZ, PT ;  /* 0x000000ff2300720c */ /* 0x000fc40003fc5270 */
[----:B------:R-:W-:Y:S02]  /*2150*/  SEL R39, R39, 0x3, P2 ;  /* 0x0000000327277807 */ /* 0x000fe40001000000 */
        /* <DEDUP_REMOVED lines=9> */
[----:B------:R-:W-:-:S02]  /*21f0*/  ISETP.NE.AND P3, PT, R50, RZ, PT ;  /* 0x000000ff3200720c */ /* 0x000fc40003f65270 */
[----:B------:R-:W-:Y:S02]  /*2200*/  SEL R8, R8, 0x5, P6 ;  /* 0x0000000508087807 */ /* 0x000fe40003000000 */
[----:B------:R-:W-:Y:S02]  /*2210*/  SEL R16, R16, 0x4, P3 ;  /* 0x0000000410107807 */ /* 0x000fe40001800000 */
[----:B------:R-:W-:Y:S02]  /*2220*/  SEL R9, R9, 0x4, P0 ;  /* 0x0000000409097807 */ /* 0x000fe40000000000 */
[----:B------:R-:W-:Y:S02]  /*2230*/  ISETP.NE.AND P6, PT, R42, RZ, PT ;  /* 0x000000ff2a00720c */ /* 0x000fe40003fc5270 */
[----:B------:R-:W-:Y:S02]  /*2240*/  ISETP.NE.AND P3, PT, R51, RZ, PT ;  /* 0x000000ff3300720c */ /* 0x000fe40003f65270 */
[----:B------:R-:W-:-:S02]  /*2250*/  SEL R9, R9, 0x5, P6 ;  /* 0x0000000509097807 */ /* 0x000fc40003000000 */
        /* <DEDUP_REMOVED lines=22> */
[----:B------:R-:W-:Y:S02]  /*23c0*/  ISETP.NE.AND P0, PT, R80, RZ, PT ;  /* 0x000000ff5000720c */ /* 0x000fe40003f05270 */
[----:B------:R-:W-:Y:S02]  /*23d0*/  SEL R0, R0, 0x6, P6 ;  /* 0x0000000600007807 */ /* 0x000fe40003000000 */
[----:B------:R-:W-:Y:S02]  /*23e0*/  ISETP.NE.AND P6, PT, R18, RZ, PT ;  /* 0x000000ff1200720c */ /* 0x000fe40003fc5270 */
[----:B------:R-:W-:-:S02]  /*23f0*/  SEL R18, R0, 0x7, P0 ;  /* 0x0000000700127807 */ /* 0x000fc40000000000 */
[----:B------:R-:W1:Y:S01]  /*2400*/  S2R R0, SR_TID.X ;  /* 0x0000000000007919 */ /* 0x000e620000002100 */
[----:B------:R-:W2:Y:S01]  /*2410*/  S2UR UR9, SR_CgaCtaId ;  /* 0x00000000000979c3 */ /* 0x000ea20000008800 */
[----:B------:R-:W-:Y:S01]  /*2420*/  LOP3.LUT R6, R6, 0x7f, R7, 0xf8, !PT ;  /* 0x0000007f06067812 */ /* 0x000fe200078ef807 */
[----:B------:R-:W-:Y:S02]  /*2430*/  UMOV UR4, 0x400 ;  /* 0x0000040000047882 */ /* 0x000fe40000000000 */
[----:B--2---:R-:W-:Y:S01]  /*2440*/  UPRMT UR9, UR9, 0x654, UR4 ;  /* 0x0000065409097896 */ /* 0x004fe20008000004 */
[----:B-1----:R-:W-:Y:S01]  /*2450*/  SHF.R.U32.HI R7, RZ, 0x6, R0 ;  /* 0x00000006ff077819 */ /* 0x002fe20000011600 */
[----:B------:R-:W-:-:S03]  /*2460*/  IMAD.SHL.U32 R0, R0, 0x10, RZ ;  /* 0x0000001000007824 */ /* 0x000fc600078e00ff */
[----:B------:R-:W-:Y:S02]  /*2470*/  SGXT.U32 R7, R7, 0x1 ;  /* 0x000000010707781a */ /* 0x000fe40000000000 */
[----:B------:R-:W-:-:S04]  /*2480*/  LOP3.LUT R0, R0, 0x3f0, RZ, 0xc0, !PT ;  /* 0x000003f000007812 */ /* 0x000fc800078ec0ff */
[C---:B------:R-:W-:Y:S02]  /*2490*/  LOP3.LUT R7, R0.reuse, R7, RZ, 0xfc, !PT ;  /* 0x0000000700077212 */ /* 0x040fe400078efcff */
[----:B------:R-:W-:-:S05]  /*24a0*/  LEA R0, R0, UR9, 0x2 ;  /* 0x0000000900007c11 */ /* 0x000fca000f8e10ff */
[----:B------:R-:W-:-:S05]  /*24b0*/  IMAD R0, R7, 0x4, R0 ;  /* 0x0000000407007824 */ /* 0x000fca00078e0200 */
[----:B------:R-:W-:Y:S04]  /*24c0*/  STS [R0], R24 ;  /* 0x0000001800007388 */ /* 0x000fe80000000800 */
[----:B------:R-:W-:Y:S04]  /*24d0*/  STS [R0+0x10], R25 ;  /* 0x0000101900007388 */ /* 0x000fe80000000800 */
[----:B------:R-:W-:Y:S04]  /*24e0*/  STS [R0+0x20], R26 ;  /* 0x0000201a00007388 */ /* 0x000fe80000000800 */
[----:B------:R-:W-:Y:S04]  /*24f0*/  STS [R0+0x30], R27 ;  /* 0x0000301b00007388 */ /* 0x000fe80000000800 */
[----:B------:R-:W-:Y:S04]  /*2500*/  STS [R0+0x60], R14 ;  /* 0x0000600e00007388 */ /* 0x000fe80000000800 */
[----:B------:R-:W-:Y:S04]  /*2510*/  STS [R0+0x50], R13 ;  /* 0x0000500d00007388 */ /* 0x000fe80000000800 */
[----:B------:R-:W-:Y:S04]  /*2520*/  STS [R0+0x40], R12 ;  /* 0x0000400c00007388 */ /* 0x000fe80000000800 */
[----:B------:R1:W-:Y:S01]  /*2530*/  STS [R0+0x70], R15 ;  /* 0x0000700f00007388 */ /* 0x0003e20000000800 */
[----:B------:R-:W-:-:S02]  /*2540*/  SEL R39, R39, 0x6, P6 ;  /* 0x0000000627277807 */ /* 0x000fc40003000000 */
[----:B------:R-:W-:Y:S02]  /*2550*/  ISETP.NE.AND P6, PT, R17, RZ, PT ;  /* 0x000000ff1100720c */ /* 0x000fe40003fc5270 */
[----:B------:R-:W-:Y:S02]  /*2560*/  ISETP.NE.AND P1, PT, R48, RZ, PT ;  /* 0x000000ff3000720c */ /* 0x000fe40003f25270 */
[----:B------:R-:W-:Y:S02]  /*2570*/  ISETP.NE.AND P2, PT, R49, RZ, PT ;  /* 0x000000ff3100720c */ /* 0x000fe40003f45270 */
[----:B------:R-:W-:Y:S02]  /*2580*/  SEL R10, R10, 0x6, P6 ;  /* 0x000000060a0a7807 */ /* 0x000fe40003000000 */
[----:B------:R-:W-:Y:S02]  /*2590*/  ISETP.NE.AND P6, PT, R4, RZ, PT ;  /* 0x000000ff0400720c */ /* 0x000fe40003fc5270 */
[----:B------:R-:W-:-:S02]  /*25a0*/  SEL R11, R11, 0x7, P1 ;  /* 0x000000070b0b7807 */ /* 0x000fc40000800000 */
[----:B------:R-:W-:Y:S02]  /*25b0*/  LOP3.LUT R5, R5, 0x3f8, RZ, 0xc0, !PT ;  /* 0x000003f805057812 */ /* 0x000fe400078ec0ff */
[----:B------:R-:W-:Y:S02]  /*25c0*/  ISETP.NE.AND P1, PT, R78, RZ, PT ;  /* 0x000000ff4e00720c */ /* 0x000fe40003f25270 */
[----:B------:R-:W-:Y:S02]  /*25d0*/  SEL R16, R16, 0x7, P2 ;  /* 0x0000000710107807 */ /* 0x000fe40001000000 */
[----:B------:R-:W-:Y:S02]  /*25e0*/  ISETP.NE.AND P5, PT, R46, RZ, PT ;  /* 0x000000ff2e00720c */ /* 0x000fe40003fa5270 */
[----:B------:R-:W-:Y:S02]  /*25f0*/  SEL R3, R3, 0x6, P6 ;  /* 0x0000000603037807 */ /* 0x000fe40003000000 */
[----:B------:R-:W-:-:S02]  /*2600*/  ISETP.NE.AND P2, PT, R61, RZ, PT ;  /* 0x000000ff3d00720c */ /* 0x000fc40003f45270 */
[----:B------:R-:W-:Y:S02]  /*2610*/  ISETP.NE.AND P4, PT, R47, RZ, PT ;  /* 0x000000ff2f00720c */ /* 0x000fe40003f85270 */
[----:B------:R-:W-:Y:S01]  /*2620*/  IADD3 R5, R5, UR9, R5 ;  /* 0x0000000905057c10 */ /* 0x000fe2000fffe005 */
[----:B------:R-:W-:Y:S01]  /*2630*/  BAR.SYNC.DEFER_BLOCKING 0x0 ;  /* 0x0000000000007b1d */ /* 0x000fe20000010000 */
[----:B------:R-:W-:Y:S02]  /*2640*/  SEL R10, R10, 0x7, P1 ;  /* 0x000000070a0a7807 */ /* 0x000fe40000800000 */
[----:B------:R-:W-:Y:S02]  /*2650*/  SEL R8, R8, 0x7, P5 ;  /* 0x0000000708087807 */ /* 0x000fe40002800000 */
[----:B------:R-:W-:Y:S02]  /*2660*/  SEL R17, R3, 0x7, P2 ;  /* 0x0000000703117807 */ /* 0x000fe40001000000 */
[----:B------:R-:W-:-:S02]  /*2670*/  ISETP.NE.AND P1, PT, R54, RZ, PT ;  /* 0x000000ff3600720c */ /* 0x000fc40003f25270 */
[----:B------:R-:W-:Y:S02]  /*2680*/  SEL R9, R9, 0x7, P4 ;  /* 0x0000000709097807 */ /* 0x000fe40002000000 */
[----:B------:R-:W-:Y:S01]  /*2690*/  ISETP.NE.AND P2, PT, R20, RZ, PT ;  /* 0x000000ff1400720c */ /* 0x000fe20003f45270 */
[----:B------:R-:W-:Y:S01]  /*26a0*/  UMOV UR4, URZ ;  /* 0x0000003f00047c82 */ /* 0x000fe20008000000 */
[----:B------:R-:W-:Y:S02]  /*26b0*/  SEL R4, R8, 0x8, P1 ;  /* 0x0000000808047807 */ /* 0x000fe40000800000 */
[----:B------:R-:W-:Y:S02]  /*26c0*/  SEL R3, R9, 0x8, P2 ;  /* 0x0000000809037807 */ /* 0x000fe40001000000 */
[----:B------:R-:W-:Y:S01]  /*26d0*/  ISETP.NE.AND P1, PT, R21, RZ, PT ;  /* 0x000000ff1500720c */ /* 0x000fe20003f25270 */
[----:B------:R-:W-:Y:S01]  /*26e0*/  UIMAD.WIDE UR6, UR5, -0x6e5d4c3b, UR4 ;  /* 0x91a2b3c5050678a5 */ /* 0x000fe2000f8e0204 */
[----:B------:R-:W-:Y:S01]  /*26f0*/  ISETP.NE.AND P2, PT, R22, RZ, PT ;  /* 0x000000ff1600720c */ /* 0x000fe20003f45270 */
[----:B------:R-:W2:Y:S01]  /*2700*/  LDC.64 R8, c[0x0][0x218] ;  /* 0x00008600ff087b82 */ /* 0x000ea20000000a00 */
[----:B------:R-:W3:Y:S04]  /*2710*/  LDS.64 R26, [R5] ;  /* 0x00000000051a7984 */ /* 0x000ee80000000a00 */
[----:B------:R-:W4:Y:S04]  /*2720*/  LDS.64 R20, [R5+0x800] ;  /* 0x0008000005147984 */ /* 0x000f280000000a00 */
[----:B------:R-:W5:Y:S01]  /*2730*/  LDS.64 R22, [R5+0x1000] ;  /* 0x0010000005167984 */ /* 0x000f620000000a00 */
[----:B------:R-:W-:-:S03]  /*2740*/  USHF.R.U32.HI UR4, URZ, 0x1f, UR7 ;  /* 0x0000001f3f047899 */ /* 0x000fc60008011607 */
[----:B------:R1:W3:Y:S01]  /*2750*/  LDS.64 R24, [R5+0x1800] ;  /* 0x0018000005187984 */ /* 0x0002e20000000a00 */
[----:B------:R-:W-:Y:S02]  /*2760*/  ULEA.HI.SX32 UR4, UR7, UR4, 0x17 ;  /* 0x0000000407047291 */ /* 0x000fe4000f8fba3f */
[----:B------:R-:W-:Y:S02]  /*2770*/  UISETP.GE.AND UP0, UPT, UR5, 0xe10, UPT ;  /* 0x00000e100500788c */ /* 0x000fe4000bf06270 */
[----:B------:R-:W-:Y:S01]  /*2780*/  UIMAD UR5, UR4, -0x384, UR5 ;  /* 0xfffffc7c040578a4 */ /* 0x000fe2000f8e0205 */
[----:B------:R-:W-:Y:S01]  /*2790*/  ISETP.NE.AND P4, PT, R29, RZ, PT ;  /* 0x000000ff1d00720c */ /* 0x000fe20003f85270 */
[----:B------:R-:W-:Y:S01]  /*27a0*/  IMAD R19, R19, 0x140, R2 ;  /* 0x0000014013137824 */ /* 0x000fe200078e0202 */
[----:B------:R-:W-:Y:S01]  /*27b0*/  SEL R11, R11, 0x8, P1 ;  /* 0x000000080b0b7807 */ /* 0x000fe20000800000 */
[----:B------:R-:W-:Y:S01]  /*27c0*/  UIMAD UR5, UR4, 0xef100, UR5 ;  /* 0x000ef100040578a4 */ /* 0x000fe2000f8e0205 */
[----:B------:R-:W-:-:S02]  /*27d0*/  PLOP3.LUT P1, PT, PT, PT, UP0, 0x80, 0x0 ;  /* 0x000000000000781c */ /* 0x000fc40003f2f008 */
[C---:B-1----:R-:W-:Y:S02]  /*27e0*/  LOP3.LUT R0, R6.reuse, 0x80, RZ, 0xfc, !PT ;  /* 0x0000008006007812 */ /* 0x042fe400078efcff */
[----:B------:R-:W-:Y:S01]  /*27f0*/  LOP3.LUT R2, R6, 0x100, RZ, 0xfc, !PT ;  /* 0x0000010006027812 */ /* 0x000fe200078efcff */
[----:B0-----:R-:W-:Y:S01]  /*2800*/  IMAD.U32 R5, RZ, RZ, UR5 ;  /* 0x00000005ff057e24 */ /* 0x001fe2000f8e00ff */
[----:B------:R-:W-:Y:S01]  /*2810*/  SEL R16, R16, 0x8, P2 ;  /* 0x0000000810107807 */ /* 0x000fe20001000000 */
[----:B------:R-:W-:Y:S01]  /*2820*/  UISETP.LT.AND UP0, UPT, UR8, URZ, !UP0 ;  /* 0x0000003f0800728c */ /* 0x000fe2000c701270 */
[----:B------:R-:W-:Y:S01]  /*2830*/  SEL R10, R10, 0x8, P4 ;  /* 0x000000080a0a7807 */ /* 0x000fe20002000000 */
[----:B------:R-:W-:Y:S01]  /*2840*/  ULDC.64 UR4, c[0x0][0x220] ;  /* 0x0000880000047ab9 */ /* 0x000fe20000000a00 */
[----:B------:R-:W-:Y:S02]  /*2850*/  ISETP.LT.AND P2, PT, R0, 0x140, !P1 ;  /* 0x000001400000780c */ /* 0x000fe40004f41270 */
[----:B------:R-:W-:-:S02]  /*2860*/  ISETP.LT.AND P4, PT, R2, 0x140, !P1 ;  /* 0x000001400200780c */ /* 0x000fc40004f81270 */
[----:B------:R-:W-:Y:S02]  /*2870*/  ISETP.NE.AND P5, PT, R28, RZ, PT ;  /* 0x000000ff1c00720c */ /* 0x000fe40003fa5270 */
[C---:B------:R-:W-:Y:S01]  /*2880*/  ISETP.LT.AND P1, PT, R6.reuse, 0x140, !P1 ;  /* 0x000001400600780c */ /* 0x040fe20004f21270 */
[----:B------:R-:W-:Y:S01]  /*2890*/  IMAD R5, R6, 0x384, R5 ;  /* 0x0000038406057824 */ /* 0x000fe200078e0205 */
[----:B------:R-:W-:Y:S02]  /*28a0*/  ISETP.NE.AND P3, PT, R79, RZ, PT ;  /* 0x000000ff4f00720c */ /* 0x000fe40003f65270 */
[----:B------:R-:W-:Y:S02]  /*28b0*/  SEL R17, R17, 0x8, P5 ;  /* 0x0000000811117807 */ /* 0x000fe40002800000 */
[----:B------:R-:W-:Y:S01]  /*28c0*/  PLOP3.LUT P5, PT, PT, PT, UP0, 0x80, 0x0 ;  /* 0x000000000000781c */ /* 0x000fe20003faf008 */
[----:B------:R-:W-:Y:S01]  /*28d0*/  VIADD R7, R5, 0x1c200 ;  /* 0x0001c20005077836 */ /* 0x000fe20000000000 */
[----:B------:R-:W-:-:S02]  /*28e0*/  ISETP.NE.AND P0, PT, R32, RZ, PT ;  /* 0x000000ff2000720c */ /* 0x000fc40003f05270 */
[----:B------:R-:W-:Y:S01]  /*28f0*/  PRMT R13, R4, 0x3340, R3 ;  /* 0x00003340040d7816 */ /* 0x000fe20000000003 */
[----:B--2---:R-:W-:Y:S01]  /*2900*/  IMAD.WIDE R2, R5, 0x4, R8 ;  /* 0x0000000405027825 */ /* 0x004fe200078e0208 */
[----:B------:R-:W-:Y:S02]  /*2910*/  PRMT R16, R11, 0x3340, R16 ;  /* 0x000033400b107816 */ /* 0x000fe40000000010 */
[----:B------:R-:W-:Y:S01]  /*2920*/  SEL R39, R39, 0x7, P3 ;  /* 0x0000000727277807 */ /* 0x000fe20001800000 */
[----:B------:R-:W-:Y:S01]  /*2930*/  VIADD R11, R5, 0x38400 ;  /* 0x00038400050b7836 */ /* 0x000fe20000000000 */
[----:B------:R-:W-:Y:S01]  /*2940*/  ISETP.NE.AND P6, PT, R31, RZ, PT ;  /* 0x000000ff1f00720c */ /* 0x000fe20003fc5270 */
[----:B------:R-:W-:Y:S01]  /*2950*/  VIADD R15, R5, 0x54600 ;  /* 0x00054600050f7836 */ /* 0x000fe20000000000 */
[----:B------:R-:W-:Y:S01]  /*2960*/  ISETP.NE.AND P3, PT, R30, RZ, PT ;  /* 0x000000ff1e00720c */ /* 0x000fe20003f65270 */
[----:B------:R-:W-:Y:S01]  /*2970*/  IMAD.WIDE R4, R7, 0x4, R8 ;  /* 0x0000000407047825 */ /* 0x000fe200078e0208 */
[----:B------:R-:W-:Y:S01]  /*2980*/  PRMT R17, R17, 0x3340, R10 ;  /* 0x0000334011117816 */ /* 0x000fe2000000000a */
[----:B---3--:R0:W-:Y:S01]  /*2990*/  @P1 STG.E.64 desc[UR10][R2.64], R26 ;  /* 0x0000001a02001986 */ /* 0x0081e2000c101b0a */
[----:B------:R-:W-:Y:S01]  /*29a0*/  SEL R39, R39, 0x8, P3 ;  /* 0x0000000827277807 */ /* 0x000fe20001800000 */
[----:B------:R-:W-:Y:S01]  /*29b0*/  IMAD.WIDE R6, R11, 0x4, R8 ;  /* 0x000000040b067825 */ /* 0x000fe200078e0208 */
[----:B------:R-:W-:-:S02]  /*29c0*/  SEL R18, R18, 0x8, P6 ;  /* 0x0000000812127807 */ /* 0x000fc40003000000 */
[----:B------:R-:W-:Y:S01]  /*29d0*/  IADD3 R10, P1, R19, UR4, RZ ;  /* 0x00000004130a7c10 */ /* 0x000fe2000ff3e0ff */
[----:B------:R-:W-:Y:S01]  /*29e0*/  IMAD.WIDE R8, R15, 0x4, R8 ;  /* 0x000000040f087825 */ /* 0x000fe200078e0208 */
[----:B----4-:R0:W-:Y:S01]  /*29f0*/  @P2 STG.E.64 desc[UR10][R4.64], R20 ;  /* 0x0000001404002986 */ /* 0x0101e2000c101b0a */
[----:B------:R-:W-:Y:S02]  /*2a00*/  PRMT R18, R39, 0x3340, R18 ;  /* 0x0000334027127816 */ /* 0x000fe40000000012 */
[----:B------:R-:W-:Y:S01]  /*2a10*/  LEA.HI.X.SX32 R11, R19, UR5, 0x1, P1 ;  /* 0x00000005130b7c11 */ /* 0x000fe200088f0eff */
[----:B-----5:R0:W-:Y:S01]  /*2a20*/  @P4 STG.E.64 desc[UR10][R6.64], R22 ;  /* 0x0000001606004986 */ /* 0x0201e2000c101b0a */
[----:B------:R-:W-:-:S03]  /*2a30*/  PRMT R16, R13, 0x5410, R16 ;  /* 0x000054100d107816 */ /* 0x000fc60000000010 */
[----:B------:R0:W-:Y:S01]  /*2a40*/  @P5 STG.E.64 desc[UR10][R8.64], R24 ;  /* 0x0000001808005986 */ /* 0x0001e2000c101b0a */
[----:B------:R-:W-:Y:S01]  /*2a50*/  PRMT R17, R17, 0x5410, R18 ;  /* 0x0000541011117816 */ /* 0x000fe20000000012 */
[----:B0-----:R-:W-:Y:S06]  /*2a60*/  @!P0 EXIT ;  /* 0x000000000000894d */ /* 0x001fec0003800000 */
[----:B------:R-:W-:Y:S01]  /*2a70*/  STG.E.64 desc[UR10][R10.64], R16 ;  /* 0x000000100a007986 */ /* 0x000fe2000c101b0a */
[----:B------:R-:W-:Y:S05]  /*2a80*/  EXIT ;  /* 0x000000000000794d */ /* 0x000fea0003800000 */
.L_x_0:
[----:B------:R-:W-:-:S00]  /*2a90*/  BRA `(.L_x_0) ;  /* 0xfffffffc00fc7947 */ /* 0x000fc0000383ffff */
[----:B------:R-:W-:-:S00]  /*2aa0*/  NOP ;  /* 0x0000000000007918 */ /* 0x000fc00000000000 */
        /* <DEDUP_REMOVED lines=13> */
.L_x_1:


//--------------------- .nv.shared.triton_poi_fused_max_pool2d_with_indices_35 --------------------------
	.section	.nv.shared.triton_poi_fused_max_pool2d_with_indices_35,"aw",@nobits
	.sectionflags	@""
	.align	16
	.zero		1024


//--------------------- .nv.constant0.triton_poi_fused_max_pool2d_with_indices_35 --------------------------
	.section	.nv.constant0.triton_poi_fused_max_pool2d_with_indices_35,"a",@progbits
	.sectionflags	@""
	.align	4
.nv.constant0.triton_poi_fused_max_pool2d_with_indices_35:
	.zero		560
